//
// Generated by NVIDIA NVVM Compiler
//
// Compiler Build ID: CL-36424714
// Cuda compilation tools, release 13.0, V13.0.88
// Based on NVVM 20.0.0
//

.version 9.0
.target sm_100
.address_size 64

	// .globl	_Z3dotiPK6float3S1_Pf

.visible .entry _Z3dotiPK6float3S1_Pf(
	.param .u32 _Z3dotiPK6float3S1_Pf_param_0,
	.param .u64 .ptr .align 1 _Z3dotiPK6float3S1_Pf_param_1,
	.param .u64 .ptr .align 1 _Z3dotiPK6float3S1_Pf_param_2,
	.param .u64 .ptr .align 1 _Z3dotiPK6float3S1_Pf_param_3
)
{
	.reg .pred 	%p<2>;
	.reg .b32 	%r<6>;
	.reg .b32 	%f<10>;
	.reg .b64 	%rd<12>;

	ld.param.u32 	%r2, [_Z3dotiPK6float3S1_Pf_param_0];
	ld.param.u64 	%rd1, [_Z3dotiPK6float3S1_Pf_param_1];
	ld.param.u64 	%rd2, [_Z3dotiPK6float3S1_Pf_param_2];
	ld.param.u64 	%rd3, [_Z3dotiPK6float3S1_Pf_param_3];
	mov.u32 	%r3, %tid.x;
	mov.u32 	%r4, %ctaid.x;
	mov.u32 	%r5, %ntid.x;
	mad.lo.s32 	%r1, %r4, %r5, %r3;
	setp.ge.s32 	%p1, %r1, %r2;
	@%p1 bra 	$L__BB0_2;
	cvta.to.global.u64 	%rd4, %rd1;
	cvta.to.global.u64 	%rd5, %rd2;
	cvta.to.global.u64 	%rd6, %rd3;
	mul.wide.s32 	%rd7, %r1, 12;
	add.s64 	%rd8, %rd4, %rd7;
	ld.global.f32 	%f1, [%rd8];
	add.s64 	%rd9, %rd5, %rd7;
	ld.global.f32 	%f2, [%rd9];
	ld.global.f32 	%f3, [%rd8+4];
	ld.global.f32 	%f4, [%rd9+4];
	mul.f32 	%f5, %f3, %f4;
	fma.rn.f32 	%f6, %f1, %f2, %f5;
	ld.global.f32 	%f7, [%rd8+8];
	ld.global.f32 	%f8, [%rd9+8];
	fma.rn.f32 	%f9, %f7, %f8, %f6;
	mul.wide.s32 	%rd10, %r1, 4;
	add.s64 	%rd11, %rd6, %rd10;
	st.global.f32 	[%rd11], %f9;
$L__BB0_2:
	ret;

}


// ===== COMPILED SASS (sm_100) =====

	.target	sm_100

	.elftype	@"ET_EXEC"


//--------------------- .note.nv.tkinfo           --------------------------
	.section	.note.nv.tkinfo,"",@"SHT_NOTE"
	.sectionflags	@"SHF_NOTE_NV_TKINFO"
	.tkinfo
        /*0018*/ 	.word	0x00000002
        /*0030*/ 	.string	""
        /*0030*/ 	.string	"ptxas"
        /*0030*/ 	.string	"Cuda compilation tools, release 13.0, V13.0.88"
        /*0030*/ 	.string	"Build cuda_13.0.r13.0/compiler.36424714_0"
        /*0030*/ 	.string	"-arch sm_100 -m 64 "



//--------------------- .note.nv.cuinfo           --------------------------
	.section	.note.nv.cuinfo,"",@"SHT_NOTE"
	.sectionflags	@"SHF_NOTE_NV_CUINFO"
        /*0018*/ 	.short	0x0002
        /*001a*/ 	.short	0x0064
        /*001c*/ 	.short	0x0082
	.zero		2


//--------------------- .nv.info                  --------------------------
	.section	.nv.info,"",@"SHT_CUDA_INFO"
	.align	4


	//----- nvinfo : EIATTR_REGCOUNT
	.align		4
        /*0000*/ 	.byte	0x04, 0x2f
        /*0002*/ 	.short	(.L_1 - .L_0)
	.align		4
.L_0:
        /*0004*/ 	.word	index@(_Z3dotiPK6float3S1_Pf)
        /*0008*/ 	.word	0x00000012


	//----- nvinfo : EIATTR_FRAME_SIZE
	.align		4
.L_1:
        /*000c*/ 	.byte	0x04, 0x11
        /*000e*/ 	.short	(.L_3 - .L_2)
	.align		4
.L_2:
        /*0010*/ 	.word	index@(_Z3dotiPK6float3S1_Pf)
        /*0014*/ 	.word	0x00000000


	//----- nvinfo : EIATTR_MIN_STACK_SIZE
	.align		4
.L_3:
        /*0018*/ 	.byte	0x04, 0x12
        /*001a*/ 	.short	(.L_5 - .L_4)
	.align		4
.L_4:
        /*001c*/ 	.word	index@(_Z3dotiPK6float3S1_Pf)
        /*0020*/ 	.word	0x00000000
.L_5:


//--------------------- .nv.compat                --------------------------
	.section	.nv.compat,"",@"SHT_CUDA_COMPAT_INFO"
	.align	4
        /*0000*/ 	.byte	0x02, 0x09, 0x00, 0x00, 0x02, 0x02, 0x01, 0x00, 0x02, 0x05, 0x05, 0x00, 0x03, 0x07, 0x01, 0x01
        /*0010*/ 	.byte	0x02, 0x03, 0x00, 0x00, 0x02, 0x06, 0x01, 0x00, 0x04, 0x0b, 0x08, 0x00, 0x09, 0x00, 0x00, 0x00
        /*0020*/ 	.byte	0x00, 0x00, 0x00, 0x00


//--------------------- .nv.info._Z3dotiPK6float3S1_Pf --------------------------
	.section	.nv.info._Z3dotiPK6float3S1_Pf,"",@"SHT_CUDA_INFO"
	.sectionflags	@""
	.align	4


	//----- nvinfo : EIATTR_CUDA_API_VERSION
	.align		4
        /*0000*/ 	.byte	0x04, 0x37
        /*0002*/ 	.short	(.L_7 - .L_6)
.L_6:
        /*0004*/ 	.word	0x00000082


	//----- nvinfo : EIATTR_KPARAM_INFO
	.align		4
.L_7:
        /*0008*/ 	.byte	0x04, 0x17
        /*000a*/ 	.short	(.L_9 - .L_8)
.L_8:
        /*000c*/ 	.word	0x00000000
        /*0010*/ 	.short	0x0003
        /*0012*/ 	.short	0x0018
        /*0014*/ 	.byte	0x00, 0xf5, 0x21, 0x00


	//----- nvinfo : EIATTR_KPARAM_INFO
	.align		4
.L_9:
        /*0018*/ 	.byte	0x04, 0x17
        /*001a*/ 	.short	(.L_11 - .L_10)
.L_10:
        /*001c*/ 	.word	0x00000000
        /*0020*/ 	.short	0x0002
        /*0022*/ 	.short	0x0010
        /*0024*/ 	.byte	0x00, 0xf5, 0x21, 0x00


	//----- nvinfo : EIATTR_KPARAM_INFO
	.align		4
.L_11:
        /*0028*/ 	.byte	0x04, 0x17
        /*002a*/ 	.short	(.L_13 - .L_12)
.L_12:
        /*002c*/ 	.word	0x00000000
        /*0030*/ 	.short	0x0001
        /*0032*/ 	.short	0x0008
        /*0034*/ 	.byte	0x00, 0xf5, 0x21, 0x00


	//----- nvinfo : EIATTR_KPARAM_INFO
	.align		4
.L_13:
        /*0038*/ 	.byte	0x04, 0x17
        /*003a*/ 	.short	(.L_15 - .L_14)
.L_14:
        /*003c*/ 	.word	0x00000000
        /*0040*/ 	.short	0x0000
        /*0042*/ 	.short	0x0000
        /*0044*/ 	.byte	0x00, 0xf0, 0x11, 0x00


	//----- nvinfo : EIATTR_SPARSE_MMA_MASK
	.align		4
.L_15:
        /*0048*/ 	.byte	0x03, 0x50
        /*004a*/ 	.short	0x0000


	//----- nvinfo : EIATTR_MAXREG_COUNT
	.align		4
        /*004c*/ 	.byte	0x03, 0x1b
        /*004e*/ 	.short	0x00ff


	//----- nvinfo : EIATTR_MERCURY_ISA_VERSION
	.align		4
        /*0050*/ 	.byte	0x03, 0x5f
        /*0052*/ 	.short	0x0101


	//----- nvinfo : EIATTR_VRC_CTA_INIT_COUNT
	.align		4
        /*0054*/ 	.byte	0x02, 0x4a
	.zero		1
	.zero		1


	//----- nvinfo : EIATTR_EXIT_INSTR_OFFSETS
	.align		4
        /*0058*/ 	.byte	0x04, 0x1c
        /*005a*/ 	.short	(.L_17 - .L_16)


	//   ....[0]....
.L_16:
        /*005c*/ 	.word	0x00000070


	//   ....[1]....
        /*0060*/ 	.word	0x00000190


	//----- nvinfo : EIATTR_CBANK_PARAM_SIZE
	.align		4
.L_17:
        /*0064*/ 	.byte	0x03, 0x19
        /*0066*/ 	.short	0x0020


	//----- nvinfo : EIATTR_PARAM_CBANK
	.align		4
        /*0068*/ 	.byte	0x04, 0x0a
        /*006a*/ 	.short	(.L_19 - .L_18)
	.align		4
.L_18:
        /*006c*/ 	.word	index@(.nv.constant0._Z3dotiPK6float3S1_Pf)
        /*0070*/ 	.short	0x0380
        /*0072*/ 	.short	0x0020


	//----- nvinfo : EIATTR_SW_WAR
	.align		4
.L_19:
        /*0074*/ 	.byte	0x04, 0x36
        /*0076*/ 	.short	(.L_21 - .L_20)
.L_20:
        /*0078*/ 	.word	0x00000008
.L_21:


//--------------------- .nv.callgraph             --------------------------
	.section	.nv.callgraph,"",@"SHT_CUDA_CALLGRAPH"
	.align	4
	.sectionentsize	8
	.align		4
        /*0000*/ 	.word	0x00000000
	.align		4
        /*0004*/ 	.word	0xffffffff
	.align		4
        /*0008*/ 	.word	0x00000000
	.align		4
        /*000c*/ 	.word	0xfffffffe
	.align		4
        /*0010*/ 	.word	0x00000000
	.align		4
        /*0014*/ 	.word	0xfffffffd
	.align		4
        /*0018*/ 	.word	0x00000000
	.align		4
        /*001c*/ 	.word	0xfffffffc


//--------------------- .text._Z3dotiPK6float3S1_Pf --------------------------
	.section	.text._Z3dotiPK6float3S1_Pf,"ax",@progbits
	.align	128
        .global         _Z3dotiPK6float3S1_Pf
        .type           _Z3dotiPK6float3S1_Pf,@function
        .size           _Z3dotiPK6float3S1_Pf,(.L_x_1 - _Z3dotiPK6float3S1_Pf)
        .other          _Z3dotiPK6float3S1_Pf,@"STO_CUDA_ENTRY STV_DEFAULT"
_Z3dotiPK6float3S1_Pf:
.text._Z3dotiPK6float3S1_Pf:
[----:B------:R-:W-:Y:S01]  /*0000*/  LDC R1, c[0x0][0x37c] ;  /* 0x0000df00ff017b82 */ /* 0x000fe20000000800 */
[----:B------:R-:W0:Y:S07]  /*0010*/  S2R R9, SR_TID.X ;  /* 0x0000000000097919 */ /* 0x000e2e0000002100 */
[----:B------:R-:W0:Y:S01]  /*0020*/  S2UR UR4, SR_CTAID.X ;  /* 0x00000000000479c3 */ /* 0x000e220000002500 */
[----:B------:R-:W1:Y:S07]  /*0030*/  LDCU UR5, c[0x0][0x380] ;  /* 0x00007000ff0577ac */ /* 0x000e6e0008000800 */
[----:B------:R-:W0:Y:S02]  /*0040*/  LDC R0, c[0x0][0x360] ;  /* 0x0000d800ff007b82 */ /* 0x000e240000000800 */
[----:B0-----:R-:W-:-:S05]  /*0050*/  IMAD R9, R0, UR4, R9 ;  /* 0x0000000400097c24 */ /* 0x001fca000f8e0209 */
[----:B-1----:R-:W-:-:S13]  /*0060*/  ISETP.GE.AND P0, PT, R9, UR5, PT ;  /* 0x0000000509007c0c */ /* 0x002fda000bf06270 */
[----:B------:R-:W-:Y:S05]  /*0070*/  @P0 EXIT ;  /* 0x000000000000094d */ /* 0x000fea0003800000 */
[----:B------:R-:W0:Y:S01]  /*0080*/  LDC.64 R2, c[0x0][0x388] ;  /* 0x0000e200ff027b82 */ /* 0x000e220000000a00 */
[----:B------:R-:W1:Y:S07]  /*0090*/  LDCU.64 UR4, c[0x0][0x358] ;  /* 0x00006b00ff0477ac */ /* 0x000e6e0008000a00 */
[----:B------:R-:W2:Y:S08]  /*00a0*/  LDC.64 R4, c[0x0][0x390] ;  /* 0x0000e400ff047b82 */ /* 0x000eb00000000a00 */
[----:B------:R-:W3:Y:S01]  /*00b0*/  LDC.64 R6, c[0x0][0x398] ;  /* 0x0000e600ff067b82 */ /* 0x000ee20000000a00 */
[----:B0-----:R-:W-:-:S05]  /*00c0*/  IMAD.WIDE R2, R9, 0xc, R2 ;  /* 0x0000000c09027825 */ /* 0x001fca00078e0202 */
[----:B-1----:R-:W4:Y:S01]  /*00d0*/  LDG.E R8, desc[UR4][R2.64+0x4] ;  /* 0x0000040402087981 */ /* 0x002f22000c1e1900 */
[----:B--2---:R-:W-:-:S03]  /*00e0*/  IMAD.WIDE R4, R9, 0xc, R4 ;  /* 0x0000000c09047825 */ /* 0x004fc600078e0204 */
[----:B------:R-:W2:Y:S04]  /*00f0*/  LDG.E R0, desc[UR4][R2.64] ;  /* 0x0000000402007981 */ /* 0x000ea8000c1e1900 */
[----:B------:R-:W4:Y:S04]  /*0100*/  LDG.E R13, desc[UR4][R4.64+0x4] ;  /* 0x00000404040d7981 */ /* 0x000f28000c1e1900 */
[----:B------:R-:W2:Y:S04]  /*0110*/  LDG.E R11, desc[UR4][R4.64] ;  /* 0x00000004040b7981 */ /* 0x000ea8000c1e1900 */
[----:B------:R-:W5:Y:S04]  /*0120*/  LDG.E R15, desc[UR4][R2.64+0x8] ;  /* 0x00000804020f7981 */ /* 0x000f68000c1e1900 */
[----:B------:R-:W5:Y:S01]  /*0130*/  LDG.E R10, desc[UR4][R4.64+0x8] ;  /* 0x00000804040a7981 */ /* 0x000f62000c1e1900 */
[----:B---3--:R-:W-:-:S04]  /*0140*/  IMAD.WIDE R6, R9, 0x4, R6 ;  /* 0x0000000409067825 */ /* 0x008fc800078e0206 */
[----:B----4-:R-:W-:-:S04]  /*0150*/  FMUL R13, R8, R13 ;  /* 0x0000000d080d7220 */ /* 0x010fc80000400000 */
[----:B--2---:R-:W-:-:S04]  /*0160*/  FFMA R0, R0, R11, R13 ;  /* 0x0000000b00007223 */ /* 0x004fc8000000000d */
[----:B-----5:R-:W-:-:S05]  /*0170*/  FFMA R15, R15, R10, R0 ;  /* 0x0000000a0f0f7223 */ /* 0x020fca0000000000 */
[----:B------:R-:W-:Y:S01]  /*0180*/  STG.E desc[UR4][R6.64], R15 ;  /* 0x0000000f06007986 */ /* 0x000fe2000c101904 */
[----:B------:R-:W-:Y:S05]  /*0190*/  EXIT ;  /* 0x000000000000794d */ /* 0x000fea0003800000 */
.L_x_0:
[----:B------:R-:W-:-:S00]  /*01a0*/  BRA `(.L_x_0) ;  /* 0xfffffffc00fc7947 */ /* 0x000fc0000383ffff */
[----:B------:R-:W-:-:S00]  /*01b0*/  NOP ;  /* 0x0000000000007918 */ /* 0x000fc00000000000 */
        /* <DEDUP_REMOVED lines=12> */
.L_x_1:


//--------------------- .nv.shared.reserved.0     --------------------------
	.section	.nv.shared.reserved.0,"aw",@nobits
	.weak		__nv_reservedSMEM_offset_0_alias
	.size		__nv_reservedSMEM_offset_0_alias, 0, 64
	.other		__nv_reservedSMEM_offset_0_alias,@"STO_CUDA_RESERVED_SHARED STV_DEFAULT"
__nv_reservedSMEM_offset_0_alias:
	.zero		0
	.zero		64


//--------------------- .nv.constant0._Z3dotiPK6float3S1_Pf --------------------------
	.section	.nv.constant0._Z3dotiPK6float3S1_Pf,"a",@progbits
	.sectionflags	@""
	.align	4
.nv.constant0._Z3dotiPK6float3S1_Pf:
	.zero		928


//--------------------- SYMBOLS --------------------------

	.type		.nv.reservedSmem.offset0,@object
	.size		.nv.reservedSmem.offset0,0x4
